//
// Generated by NVIDIA NVVM Compiler
//
// Compiler Build ID: CL-36424714
// Cuda compilation tools, release 13.0, V13.0.88
// Based on NVVM 20.0.0
//

.version 9.0
.target sm_100
.address_size 64

	// .globl	_Z3addPiS_S_i

.visible .entry _Z3addPiS_S_i(
	.param .u64 .ptr .align 1 _Z3addPiS_S_i_param_0,
	.param .u64 .ptr .align 1 _Z3addPiS_S_i_param_1,
	.param .u64 .ptr .align 1 _Z3addPiS_S_i_param_2,
	.param .u32 _Z3addPiS_S_i_param_3
)
{
	.reg .pred 	%p<2>;
	.reg .b32 	%r<6>;
	.reg .b64 	%rd<11>;

	ld.param.u64 	%rd1, [_Z3addPiS_S_i_param_0];
	ld.param.u64 	%rd2, [_Z3addPiS_S_i_param_1];
	ld.param.u64 	%rd3, [_Z3addPiS_S_i_param_2];
	ld.param.u32 	%r2, [_Z3addPiS_S_i_param_3];
	mov.u32 	%r1, %tid.x;
	setp.ge.s32 	%p1, %r1, %r2;
	@%p1 bra 	$L__BB0_2;
	cvta.to.global.u64 	%rd4, %rd2;
	cvta.to.global.u64 	%rd5, %rd1;
	cvta.to.global.u64 	%rd6, %rd3;
	mul.wide.u32 	%rd7, %r1, 4;
	add.s64 	%rd8, %rd4, %rd7;
	ld.global.u32 	%r3, [%rd8];
	add.s64 	%rd9, %rd5, %rd7;
	ld.global.u32 	%r4, [%rd9];
	add.s32 	%r5, %r4, %r3;
	add.s64 	%rd10, %rd6, %rd7;
	st.global.u32 	[%rd10], %r5;
$L__BB0_2:
	ret;

}


// ===== COMPILED SASS (sm_100) =====

	.target	sm_100

	.elftype	@"ET_EXEC"


//--------------------- .note.nv.tkinfo           --------------------------
	.section	.note.nv.tkinfo,"",@"SHT_NOTE"
	.sectionflags	@"SHF_NOTE_NV_TKINFO"
	.tkinfo
        /*0018*/ 	.word	0x00000002
        /*0030*/ 	.string	""
        /*0030*/ 	.string	"ptxas"
        /*0030*/ 	.string	"Cuda compilation tools, release 13.0, V13.0.88"
        /*0030*/ 	.string	"Build cuda_13.0.r13.0/compiler.36424714_0"
        /*0030*/ 	.string	"-arch sm_100 -m 64 "



//--------------------- .note.nv.cuinfo           --------------------------
	.section	.note.nv.cuinfo,"",@"SHT_NOTE"
	.sectionflags	@"SHF_NOTE_NV_CUINFO"
        /*0018*/ 	.short	0x0002
        /*001a*/ 	.short	0x0064
        /*001c*/ 	.short	0x0082
	.zero		2


//--------------------- .nv.info                  --------------------------
	.section	.nv.info,"",@"SHT_CUDA_INFO"
	.align	4


	//----- nvinfo : EIATTR_REGCOUNT
	.align		4
        /*0000*/ 	.byte	0x04, 0x2f
        /*0002*/ 	.short	(.L_1 - .L_0)
	.align		4
.L_0:
        /*0004*/ 	.word	index@(_Z3addPiS_S_i)
        /*0008*/ 	.word	0x0000000c


	//----- nvinfo : EIATTR_FRAME_SIZE
	.align		4
.L_1:
        /*000c*/ 	.byte	0x04, 0x11
        /*000e*/ 	.short	(.L_3 - .L_2)
	.align		4
.L_2:
        /*0010*/ 	.word	index@(_Z3addPiS_S_i)
        /*0014*/ 	.word	0x00000000


	//----- nvinfo : EIATTR_MIN_STACK_SIZE
	.align		4
.L_3:
        /*0018*/ 	.byte	0x04, 0x12
        /*001a*/ 	.short	(.L_5 - .L_4)
	.align		4
.L_4:
        /*001c*/ 	.word	index@(_Z3addPiS_S_i)
        /*0020*/ 	.word	0x00000000
.L_5:


//--------------------- .nv.compat                --------------------------
	.section	.nv.compat,"",@"SHT_CUDA_COMPAT_INFO"
	.align	4
        /*0000*/ 	.byte	0x02, 0x09, 0x00, 0x00, 0x02, 0x02, 0x01, 0x00, 0x02, 0x05, 0x05, 0x00, 0x03, 0x07, 0x01, 0x01
        /*0010*/ 	.byte	0x02, 0x03, 0x00, 0x00, 0x02, 0x06, 0x01, 0x00, 0x04, 0x0b, 0x08, 0x00, 0x09, 0x00, 0x00, 0x00
        /*0020*/ 	.byte	0x00, 0x00, 0x00, 0x00


//--------------------- .nv.info._Z3addPiS_S_i    --------------------------
	.section	.nv.info._Z3addPiS_S_i,"",@"SHT_CUDA_INFO"
	.sectionflags	@""
	.align	4


	//----- nvinfo : EIATTR_CUDA_API_VERSION
	.align		4
        /*0000*/ 	.byte	0x04, 0x37
        /*0002*/ 	.short	(.L_7 - .L_6)
.L_6:
        /*0004*/ 	.word	0x00000082


	//----- nvinfo : EIATTR_KPARAM_INFO
	.align		4
.L_7:
        /*0008*/ 	.byte	0x04, 0x17
        /*000a*/ 	.short	(.L_9 - .L_8)
.L_8:
        /*000c*/ 	.word	0x00000000
        /*0010*/ 	.short	0x0003
        /*0012*/ 	.short	0x0018
        /*0014*/ 	.byte	0x00, 0xf0, 0x11, 0x00


	//----- nvinfo : EIATTR_KPARAM_INFO
	.align		4
.L_9:
        /*0018*/ 	.byte	0x04, 0x17
        /*001a*/ 	.short	(.L_11 - .L_10)
.L_10:
        /*001c*/ 	.word	0x00000000
        /*0020*/ 	.short	0x0002
        /*0022*/ 	.short	0x0010
        /*0024*/ 	.byte	0x00, 0xf5, 0x21, 0x00


	//----- nvinfo : EIATTR_KPARAM_INFO
	.align		4
.L_11:
        /*0028*/ 	.byte	0x04, 0x17
        /*002a*/ 	.short	(.L_13 - .L_12)
.L_12:
        /*002c*/ 	.word	0x00000000
        /*0030*/ 	.short	0x0001
        /*0032*/ 	.short	0x0008
        /*0034*/ 	.byte	0x00, 0xf5, 0x21, 0x00


	//----- nvinfo : EIATTR_KPARAM_INFO
	.align		4
.L_13:
        /*0038*/ 	.byte	0x04, 0x17
        /*003a*/ 	.short	(.L_15 - .L_14)
.L_14:
        /*003c*/ 	.word	0x00000000
        /*0040*/ 	.short	0x0000
        /*0042*/ 	.short	0x0000
        /*0044*/ 	.byte	0x00, 0xf5, 0x21, 0x00


	//----- nvinfo : EIATTR_SPARSE_MMA_MASK
	.align		4
.L_15:
        /*0048*/ 	.byte	0x03, 0x50
        /*004a*/ 	.short	0x0000


	//----- nvinfo : EIATTR_MAXREG_COUNT
	.align		4
        /*004c*/ 	.byte	0x03, 0x1b
        /*004e*/ 	.short	0x00ff


	//----- nvinfo : EIATTR_MERCURY_ISA_VERSION
	.align		4
        /*0050*/ 	.byte	0x03, 0x5f
        /*0052*/ 	.short	0x0101


	//----- nvinfo : EIATTR_VRC_CTA_INIT_COUNT
	.align		4
        /*0054*/ 	.byte	0x02, 0x4a
	.zero		1
	.zero		1


	//----- nvinfo : EIATTR_EXIT_INSTR_OFFSETS
	.align		4
        /*0058*/ 	.byte	0x04, 0x1c
        /*005a*/ 	.short	(.L_17 - .L_16)


	//   ....[0]....
.L_16:
        /*005c*/ 	.word	0x00000040


	//   ....[1]....
        /*0060*/ 	.word	0x00000100


	//----- nvinfo : EIATTR_CBANK_PARAM_SIZE
	.align		4
.L_17:
        /*0064*/ 	.byte	0x03, 0x19
        /*0066*/ 	.short	0x001c


	//----- nvinfo : EIATTR_PARAM_CBANK
	.align		4
        /*0068*/ 	.byte	0x04, 0x0a
        /*006a*/ 	.short	(.L_19 - .L_18)
	.align		4
.L_18:
        /*006c*/ 	.word	index@(.nv.constant0._Z3addPiS_S_i)
        /*0070*/ 	.short	0x0380
        /*0072*/ 	.short	0x001c


	//----- nvinfo : EIATTR_SW_WAR
	.align		4
.L_19:
        /*0074*/ 	.byte	0x04, 0x36
        /*0076*/ 	.short	(.L_21 - .L_20)
.L_20:
        /*0078*/ 	.word	0x00000008
.L_21:


//--------------------- .nv.callgraph             --------------------------
	.section	.nv.callgraph,"",@"SHT_CUDA_CALLGRAPH"
	.align	4
	.sectionentsize	8
	.align		4
        /*0000*/ 	.word	0x00000000
	.align		4
        /*0004*/ 	.word	0xffffffff
	.align		4
        /*0008*/ 	.word	0x00000000
	.align		4
        /*000c*/ 	.word	0xfffffffe
	.align		4
        /*0010*/ 	.word	0x00000000
	.align		4
        /*0014*/ 	.word	0xfffffffd
	.align		4
        /*0018*/ 	.word	0x00000000
	.align		4
        /*001c*/ 	.word	0xfffffffc


//--------------------- .text._Z3addPiS_S_i       --------------------------
	.section	.text._Z3addPiS_S_i,"ax",@progbits
	.align	128
        .global         _Z3addPiS_S_i
        .type           _Z3addPiS_S_i,@function
        .size           _Z3addPiS_S_i,(.L_x_1 - _Z3addPiS_S_i)
        .other          _Z3addPiS_S_i,@"STO_CUDA_ENTRY STV_DEFAULT"
_Z3addPiS_S_i:
.text._Z3addPiS_S_i:
[----:B------:R-:W-:Y:S01]  /*0000*/  LDC R1, c[0x0][0x37c] ;  /* 0x0000df00ff017b82 */ /* 0x000fe20000000800 */
[----:B------:R-:W0:Y:S01]  /*0010*/  S2R R9, SR_TID.X ;  /* 0x0000000000097919 */ /* 0x000e220000002100 */
[----:B------:R-:W0:Y:S02]  /*0020*/  LDCU UR4, c[0x0][0x398] ;  /* 0x00007300ff0477ac */ /* 0x000e240008000800 */
[----:B0-----:R-:W-:-:S13]  /*0030*/  ISETP.GE.AND P0, PT, R9, UR4, PT ;  /* 0x0000000409007c0c */ /* 0x001fda000bf06270 */
[----:B------:R-:W-:Y:S05]  /*0040*/  @P0 EXIT ;  /* 0x000000000000094d */ /* 0x000fea0003800000 */
[----:B------:R-:W0:Y:S01]  /*0050*/  LDC.64 R2, c[0x0][0x388] ;  /* 0x0000e200ff027b82 */ /* 0x000e220000000a00 */
[----:B------:R-:W1:Y:S07]  /*0060*/  LDCU.64 UR4, c[0x0][0x358] ;  /* 0x00006b00ff0477ac */ /* 0x000e6e0008000a00 */
[----:B------:R-:W2:Y:S08]  /*0070*/  LDC.64 R4, c[0x0][0x380] ;  /* 0x0000e000ff047b82 */ /* 0x000eb00000000a00 */
[----:B------:R-:W3:Y:S01]  /*0080*/  LDC.64 R6, c[0x0][0x390] ;  /* 0x0000e400ff067b82 */ /* 0x000ee20000000a00 */
[----:B0-----:R-:W-:-:S06]  /*0090*/  IMAD.WIDE.U32 R2, R9, 0x4, R2 ;  /* 0x0000000409027825 */ /* 0x001fcc00078e0002 */
[----:B-1----:R-:W4:Y:S01]  /*00a0*/  LDG.E R2, desc[UR4][R2.64] ;  /* 0x0000000402027981 */ /* 0x002f22000c1e1900 */
[----:B--2---:R-:W-:-:S06]  /*00b0*/  IMAD.WIDE.U32 R4, R9, 0x4, R4 ;  /* 0x0000000409047825 */ /* 0x004fcc00078e0004 */
[----:B------:R-:W4:Y:S01]  /*00c0*/  LDG.E R5, desc[UR4][R4.64] ;  /* 0x0000000404057981 */ /* 0x000f22000c1e1900 */
[----:B---3--:R-:W-:Y:S01]  /*00d0*/  IMAD.WIDE.U32 R6, R9, 0x4, R6 ;  /* 0x0000000409067825 */ /* 0x008fe200078e0006 */
[----:B----4-:R-:W-:-:S05]  /*00e0*/  IADD3 R9, PT, PT, R2, R5, RZ ;  /* 0x0000000502097210 */ /* 0x010fca0007ffe0ff */
[----:B------:R-:W-:Y:S01]  /*00f0*/  STG.E desc[UR4][R6.64], R9 ;  /* 0x0000000906007986 */ /* 0x000fe2000c101904 */
[----:B------:R-:W-:Y:S05]  /*0100*/  EXIT ;  /* 0x000000000000794d */ /* 0x000fea0003800000 */
.L_x_0:
[----:B------:R-:W-:-:S00]  /*0110*/  BRA `(.L_x_0) ;  /* 0xfffffffc00fc7947 */ /* 0x000fc0000383ffff */
[----:B------:R-:W-:-:S00]  /*0120*/  NOP ;  /* 0x0000000000007918 */ /* 0x000fc00000000000 */
        /* <DEDUP_REMOVED lines=13> */
.L_x_1:


//--------------------- .nv.shared.reserved.0     --------------------------
	.section	.nv.shared.reserved.0,"aw",@nobits
	.weak		__nv_reservedSMEM_offset_0_alias
	.size		__nv_reservedSMEM_offset_0_alias, 0, 64
	.other		__nv_reservedSMEM_offset_0_alias,@"STO_CUDA_RESERVED_SHARED STV_DEFAULT"
__nv_reservedSMEM_offset_0_alias:
	.zero		0
	.zero		64


//--------------------- .nv.constant0._Z3addPiS_S_i --------------------------
	.section	.nv.constant0._Z3addPiS_S_i,"a",@progbits
	.sectionflags	@""
	.align	4
.nv.constant0._Z3addPiS_S_i:
	.zero		924


//--------------------- SYMBOLS --------------------------

	.type		.nv.reservedSmem.offset0,@object
	.size		.nv.reservedSmem.offset0,0x4
